//
// Generated by NVIDIA NVVM Compiler
//
// Compiler Build ID: CL-36424714
// Cuda compilation tools, release 13.0, V13.0.88
// Based on NVVM 20.0.0
//

.version 9.0
.target sm_100
.address_size 64

	// .globl	_Z6KernelP11DataElement
.extern .func  (.param .b32 func_retval0) vprintf
(
	.param .b64 vprintf_param_0,
	.param .b64 vprintf_param_1
)
;
.global .align 1 .b8 $str[37] = {79, 110, 32, 104, 111, 115, 116, 58, 32, 110, 117, 109, 61, 40, 37, 100, 44, 32, 37, 100, 44, 32, 37, 100, 41, 44, 32, 118, 97, 108, 117, 101, 61, 37, 100, 10};

.visible .entry _Z6KernelP11DataElement(
	.param .u64 .ptr .align 1 _Z6KernelP11DataElement_param_0
)
{
	.local .align 16 .b8 	__local_depot0[16];
	.reg .b64 	%SP;
	.reg .b64 	%SPL;
	.reg .b32 	%r<10>;
	.reg .b64 	%rd<9>;

	mov.u64 	%SPL, __local_depot0;
	cvta.local.u64 	%SP, %SPL;
	ld.param.u64 	%rd1, [_Z6KernelP11DataElement_param_0];
	cvta.to.global.u64 	%rd2, %rd1;
	add.u64 	%rd3, %SP, 0;
	add.u64 	%rd4, %SPL, 0;
	ld.global.u64 	%rd5, [%rd2];
	ld.u32 	%r1, [%rd5];
	ld.u32 	%r2, [%rd5+4];
	ld.u32 	%r3, [%rd5+8];
	ld.global.u32 	%r4, [%rd2+8];
	st.local.v4.u32 	[%rd4], {%r1, %r2, %r3, %r4};
	mov.u64 	%rd6, $str;
	cvta.global.u64 	%rd7, %rd6;
	{ // callseq 0, 0
	.param .b64 param0;
	st.param.b64 	[param0], %rd7;
	.param .b64 param1;
	st.param.b64 	[param1], %rd3;
	.param .b32 retval0;
	call.uni (retval0), 
	vprintf, 
	(
	param0, 
	param1
	);
	ld.param.b32 	%r5, [retval0];
	} // callseq 0
	ld.global.u64 	%rd8, [%rd2];
	mov.b32 	%r7, 255;
	st.u32 	[%rd8], %r7;
	ld.global.u32 	%r8, [%rd2+8];
	add.s32 	%r9, %r8, 1;
	st.global.u32 	[%rd2+8], %r9;
	ret;

}


// ===== COMPILED SASS (sm_100) =====

	.target	sm_100

	.elftype	@"ET_EXEC"


//--------------------- .note.nv.tkinfo           --------------------------
	.section	.note.nv.tkinfo,"",@"SHT_NOTE"
	.sectionflags	@"SHF_NOTE_NV_TKINFO"
	.tkinfo
        /*0018*/ 	.word	0x00000002
        /*0030*/ 	.string	""
        /*0030*/ 	.string	"ptxas"
        /*0030*/ 	.string	"Cuda compilation tools, release 13.0, V13.0.88"
        /*0030*/ 	.string	"Build cuda_13.0.r13.0/compiler.36424714_0"
        /*0030*/ 	.string	"-arch sm_100 -m 64 "



//--------------------- .note.nv.cuinfo           --------------------------
	.section	.note.nv.cuinfo,"",@"SHT_NOTE"
	.sectionflags	@"SHF_NOTE_NV_CUINFO"
        /*0018*/ 	.short	0x0002
        /*001a*/ 	.short	0x0064
        /*001c*/ 	.short	0x0082
	.zero		2


//--------------------- .nv.info                  --------------------------
	.section	.nv.info,"",@"SHT_CUDA_INFO"
	.align	4


	//----- nvinfo : EIATTR_REGCOUNT
	.align		4
        /*0000*/ 	.byte	0x04, 0x2f
        /*0002*/ 	.short	(.L_2 - .L_1)
	.align		4
.L_1:
        /*0004*/ 	.word	index@(_Z6KernelP11DataElement)
        /*0008*/ 	.word	0x00000018


	//----- nvinfo : EIATTR_FRAME_SIZE
	.align		4
.L_2:
        /*000c*/ 	.byte	0x04, 0x11
        /*000e*/ 	.short	(.L_4 - .L_3)
	.align		4
.L_3:
        /*0010*/ 	.word	index@(_Z6KernelP11DataElement)
        /*0014*/ 	.word	0x00000010


	//----- nvinfo : EIATTR_MIN_STACK_SIZE
	.align		4
.L_4:
        /*0018*/ 	.byte	0x04, 0x12
        /*001a*/ 	.short	(.L_6 - .L_5)
	.align		4
.L_5:
        /*001c*/ 	.word	index@(_Z6KernelP11DataElement)
        /*0020*/ 	.word	0x00000010
.L_6:


//--------------------- .nv.compat                --------------------------
	.section	.nv.compat,"",@"SHT_CUDA_COMPAT_INFO"
	.align	4
        /*0000*/ 	.byte	0x02, 0x09, 0x00, 0x00, 0x02, 0x02, 0x01, 0x00, 0x02, 0x05, 0x05, 0x00, 0x03, 0x07, 0x01, 0x01
        /*0010*/ 	.byte	0x02, 0x03, 0x00, 0x00, 0x02, 0x06, 0x01, 0x00, 0x04, 0x0b, 0x08, 0x00, 0x09, 0x00, 0x00, 0x00
        /*0020*/ 	.byte	0x00, 0x00, 0x00, 0x00


//--------------------- .nv.info._Z6KernelP11DataElement --------------------------
	.section	.nv.info._Z6KernelP11DataElement,"",@"SHT_CUDA_INFO"
	.sectionflags	@""
	.align	4


	//----- nvinfo : EIATTR_CUDA_API_VERSION
	.align		4
        /*0000*/ 	.byte	0x04, 0x37
        /*0002*/ 	.short	(.L_8 - .L_7)
.L_7:
        /*0004*/ 	.word	0x00000082


	//----- nvinfo : EIATTR_KPARAM_INFO
	.align		4
.L_8:
        /*0008*/ 	.byte	0x04, 0x17
        /*000a*/ 	.short	(.L_10 - .L_9)
.L_9:
        /*000c*/ 	.word	0x00000000
        /*0010*/ 	.short	0x0000
        /*0012*/ 	.short	0x0000
        /*0014*/ 	.byte	0x00, 0xf5, 0x21, 0x00


	//----- nvinfo : EIATTR_SPARSE_MMA_MASK
	.align		4
.L_10:
        /*0018*/ 	.byte	0x03, 0x50
        /*001a*/ 	.short	0x0000


	//----- nvinfo : EIATTR_MAXREG_COUNT
	.align		4
        /*001c*/ 	.byte	0x03, 0x1b
        /*001e*/ 	.short	0x00ff


	//----- nvinfo : EIATTR_EXTERNS
	.align		4
        /*0020*/ 	.byte	0x04, 0x0f
        /*0022*/ 	.short	(.L_12 - .L_11)


	//   ....[0]....
	.align		4
.L_11:
        /*0024*/ 	.word	index@(vprintf)


	//----- nvinfo : EIATTR_MERCURY_ISA_VERSION
	.align		4
.L_12:
        /*0028*/ 	.byte	0x03, 0x5f
        /*002a*/ 	.short	0x0101


	//----- nvinfo : EIATTR_VRC_CTA_INIT_COUNT
	.align		4
        /*002c*/ 	.byte	0x02, 0x4a
	.zero		1
	.zero		1


	//----- nvinfo : EIATTR_SYSCALL_OFFSETS
	.align		4
        /*0030*/ 	.byte	0x04, 0x46
        /*0032*/ 	.short	(.L_14 - .L_13)


	//   ....[0]....
.L_13:
        /*0034*/ 	.word	0x00000140


	//----- nvinfo : EIATTR_EXIT_INSTR_OFFSETS
	.align		4
.L_14:
        /*0038*/ 	.byte	0x04, 0x1c
        /*003a*/ 	.short	(.L_16 - .L_15)


	//   ....[0]....
.L_15:
        /*003c*/ 	.word	0x000001c0


	//----- nvinfo : EIATTR_CBANK_PARAM_SIZE
	.align		4
.L_16:
        /*0040*/ 	.byte	0x03, 0x19
        /*0042*/ 	.short	0x0008


	//----- nvinfo : EIATTR_PARAM_CBANK
	.align		4
        /*0044*/ 	.byte	0x04, 0x0a
        /*0046*/ 	.short	(.L_18 - .L_17)
	.align		4
.L_17:
        /*0048*/ 	.word	index@(.nv.constant0._Z6KernelP11DataElement)
        /*004c*/ 	.short	0x0380
        /*004e*/ 	.short	0x0008


	//----- nvinfo : EIATTR_SW_WAR
	.align		4
.L_18:
        /*0050*/ 	.byte	0x04, 0x36
        /*0052*/ 	.short	(.L_20 - .L_19)
.L_19:
        /*0054*/ 	.word	0x00000008
.L_20:


//--------------------- .nv.callgraph             --------------------------
	.section	.nv.callgraph,"",@"SHT_CUDA_CALLGRAPH"
	.align	4
	.sectionentsize	8
	.align		4
        /*0000*/ 	.word	0x00000000
	.align		4
        /*0004*/ 	.word	0xffffffff
	.align		4
        /*0008*/ 	.word	index@(_Z6KernelP11DataElement)
	.align		4
        /*000c*/ 	.word	index@(vprintf)
	.align		4
        /*0010*/ 	.word	0x00000000
	.align		4
        /*0014*/ 	.word	0xfffffffe
	.align		4
        /*0018*/ 	.word	0x00000000
	.align		4
        /*001c*/ 	.word	0xfffffffd
	.align		4
        /*0020*/ 	.word	0x00000000
	.align		4
        /*0024*/ 	.word	0xfffffffc


//--------------------- .nv.constant4             --------------------------
	.section	.nv.constant4,"a",@progbits
	.align	8
	.align		8
.nv.constant4:
        /*0000*/ 	.dword	vprintf
	.align		8
        /*0008*/ 	.dword	$str


//--------------------- .text._Z6KernelP11DataElement --------------------------
	.section	.text._Z6KernelP11DataElement,"ax",@progbits
	.align	128
        .global         _Z6KernelP11DataElement
        .type           _Z6KernelP11DataElement,@function
        .size           _Z6KernelP11DataElement,(.L_x_2 - _Z6KernelP11DataElement)
        .other          _Z6KernelP11DataElement,@"STO_CUDA_ENTRY STV_DEFAULT"
_Z6KernelP11DataElement:
.text._Z6KernelP11DataElement:
[----:B------:R-:W0:Y:S08]  /*0000*/  LDC R1, c[0x0][0x37c] ;  /* 0x0000df00ff017b82 */ /* 0x000e300000000800 */
[----:B------:R-:W1:Y:S01]  /*0010*/  LDC.64 R2, c[0x0][0x380] ;  /* 0x0000e000ff027b82 */ /* 0x000e620000000a00 */
[----:B------:R-:W1:Y:S01]  /*0020*/  LDCU.64 UR36, c[0x0][0x358] ;  /* 0x00006b00ff2477ac */ /* 0x000e620008000a00 */
[----:B0-----:R-:W-:Y:S01]  /*0030*/  VIADD R1, R1, 0xfffffff0 ;  /* 0xfffffff001017836 */ /* 0x001fe20000000000 */
[----:B------:R-:W0:Y:S01]  /*0040*/  LDCU UR4, c[0x0][0x2f8] ;  /* 0x00005f00ff0477ac */ /* 0x000e220008000800 */
[----:B------:R-:W2:Y:S01]  /*0050*/  LDCU.64 UR6, c[0x4][0x8] ;  /* 0x01000100ff0677ac */ /* 0x000ea20008000a00 */
[----:B-1----:R-:W3:Y:S04]  /*0060*/  LDG.E.64 R8, desc[UR36][R2.64] ;  /* 0x0000002402087981 */ /* 0x002ee8000c1e1b00 */
[----:B------:R-:W4:Y:S04]  /*0070*/  LDG.E R15, desc[UR36][R2.64+0x8] ;  /* 0x00000824020f7981 */ /* 0x000f28000c1e1900 */
[----:B---3--:R-:W4:Y:S04]  /*0080*/  LD.E R12, desc[UR36][R8.64] ;  /* 0x00000024080c7980 */ /* 0x008f28000c101900 */
[----:B------:R-:W4:Y:S04]  /*0090*/  LD.E R13, desc[UR36][R8.64+0x4] ;  /* 0x00000424080d7980 */ /* 0x000f28000c101900 */
[----:B------:R-:W4:Y:S01]  /*00a0*/  LD.E R14, desc[UR36][R8.64+0x8] ;  /* 0x00000824080e7980 */ /* 0x000f22000c101900 */
[----:B------:R-:W-:Y:S01]  /*00b0*/  MOV R0, 0x0 ;  /* 0x0000000000007802 */ /* 0x000fe20000000f00 */
[----:B------:R-:W1:Y:S01]  /*00c0*/  LDCU UR5, c[0x0][0x2fc] ;  /* 0x00005f80ff0577ac */ /* 0x000e620008000800 */
[----:B0-----:R-:W-:Y:S01]  /*00d0*/  IADD3 R6, P0, PT, R1, UR4, RZ ;  /* 0x0000000401067c10 */ /* 0x001fe2000ff1e0ff */
[----:B--2---:R-:W-:Y:S01]  /*00e0*/  IMAD.U32 R4, RZ, RZ, UR6 ;  /* 0x00000006ff047e24 */ /* 0x004fe2000f8e00ff */
[----:B------:R0:W2:Y:S01]  /*00f0*/  LDC.64 R10, c[0x4][R0] ;  /* 0x01000000000a7b82 */ /* 0x0000a20000000a00 */
[----:B------:R-:W-:-:S02]  /*0100*/  MOV R5, UR7 ;  /* 0x0000000700057c02 */ /* 0x000fc40008000f00 */
[----:B-1----:R-:W-:Y:S01]  /*0110*/  IMAD.X R7, RZ, RZ, UR5, P0 ;  /* 0x00000005ff077e24 */ /* 0x002fe200080e06ff */
[----:B--2-4-:R0:W-:Y:S07]  /*0120*/  STL.128 [R1], R12 ;  /* 0x0000000c01007387 */ /* 0x0141ee0000100c00 */
[----:B------:R-:W-:-:S07]  /*0130*/  LEPC R20, `(.L_x_0) ;  /* 0x000000001014794e */ /* 0x000fce0000000000 */
[----:B0-----:R-:W-:Y:S05]  /*0140*/  CALL.ABS.NOINC R10 ;  /* 0x000000000a007343 */ /* 0x001fea0003c00000 */
.L_x_0:
[----:B------:R-:W0:Y:S02]  /*0150*/  LDC.64 R4, c[0x0][0x380] ;  /* 0x0000e000ff047b82 */ /* 0x000e240000000a00 */
[----:B0-----:R-:W2:Y:S01]  /*0160*/  LDG.E.64 R2, desc[UR36][R4.64] ;  /* 0x0000002404027981 */ /* 0x001ea2000c1e1b00 */
[----:B------:R-:W-:-:S05]  /*0170*/  HFMA2 R9, -RZ, RZ, 0, 1.5199184417724609375e-05 ;  /* 0x000000ffff097431 */ /* 0x000fca00000001ff */
[----:B--2---:R-:W-:Y:S04]  /*0180*/  ST.E desc[UR36][R2.64], R9 ;  /* 0x0000000902007985 */ /* 0x004fe8000c101924 */
[----:B------:R-:W2:Y:S02]  /*0190*/  LDG.E R0, desc[UR36][R4.64+0x8] ;  /* 0x0000082404007981 */ /* 0x000ea4000c1e1900 */
[----:B--2---:R-:W-:-:S05]  /*01a0*/  VIADD R7, R0, 0x1 ;  /* 0x0000000100077836 */ /* 0x004fca0000000000 */
[----:B------:R-:W-:Y:S01]  /*01b0*/  STG.E desc[UR36][R4.64+0x8], R7 ;  /* 0x0000080704007986 */ /* 0x000fe2000c101924 */
[----:B------:R-:W-:Y:S05]  /*01c0*/  EXIT ;  /* 0x000000000000794d */ /* 0x000fea0003800000 */
.L_x_1:
[----:B------:R-:W-:-:S00]  /*01d0*/  BRA `(.L_x_1) ;  /* 0xfffffffc00fc7947 */ /* 0x000fc0000383ffff */
[----:B------:R-:W-:-:S00]  /*01e0*/  NOP ;  /* 0x0000000000007918 */ /* 0x000fc00000000000 */
        /* <DEDUP_REMOVED lines=9> */
.L_x_2:


//--------------------- .nv.global.init           --------------------------
	.section	.nv.global.init,"aw",@progbits
.nv.global.init:
	.type		$str,@object
	.size		$str,(.L_0 - $str)
$str:
        /*0000*/ 	.byte	0x4f, 0x6e, 0x20, 0x68, 0x6f, 0x73, 0x74, 0x3a, 0x20, 0x6e, 0x75, 0x6d, 0x3d, 0x28, 0x25, 0x64
        /*0010*/ 	.byte	0x2c, 0x20, 0x25, 0x64, 0x2c, 0x20, 0x25, 0x64, 0x29, 0x2c, 0x20, 0x76, 0x61, 0x6c, 0x75, 0x65
        /*0020*/ 	.byte	0x3d, 0x25, 0x64, 0x0a, 0x00
.L_0:


//--------------------- .nv.shared.reserved.0     --------------------------
	.section	.nv.shared.reserved.0,"aw",@nobits
	.weak		__nv_reservedSMEM_offset_0_alias
	.size		__nv_reservedSMEM_offset_0_alias, 0, 64
	.other		__nv_reservedSMEM_offset_0_alias,@"STO_CUDA_RESERVED_SHARED STV_DEFAULT"
__nv_reservedSMEM_offset_0_alias:
	.zero		0
	.zero		64


//--------------------- .nv.constant0._Z6KernelP11DataElement --------------------------
	.section	.nv.constant0._Z6KernelP11DataElement,"a",@progbits
	.sectionflags	@""
	.align	4
.nv.constant0._Z6KernelP11DataElement:
	.zero		904


//--------------------- SYMBOLS --------------------------

	.type		.nv.reservedSmem.offset0,@object
	.size		.nv.reservedSmem.offset0,0x4
	.type		vprintf,@function
